	.headerflags	@"EF_CUDA_TEXMODE_UNIFIED EF_CUDA_64BIT_ADDRESS EF_CUDA_ACCELERATORS EF_CUDA_SM90 EF_CUDA_VIRTUAL_SM(EF_CUDA_SM90)"
	.elftype	@"ET_EXEC"


//--------------------- .nv.info                  --------------------------
	.section	.nv.info,"",@"SHT_CUDA_INFO"
	.align	4


	//----- nvinfo : EIATTR_REGCOUNT
	.align		4
        /*0000*/ 	.byte	0x04, 0x2f
        /*0002*/ 	.short	(.L_3 - .L_2)
	.align		4
.L_2:
        /*0004*/ 	.word	index@(triton_poi_fused__native_batch_norm_legit_no_training_41)
        /*0008*/ 	.word	0x00000028


	//----- nvinfo : EIATTR_MIN_STACK_SIZE
	.align		4
.L_3:
        /*000c*/ 	.byte	0x04, 0x12
        /*000e*/ 	.short	(.L_5 - .L_4)
	.align		4
.L_4:
        /*0010*/ 	.word	index@(triton_poi_fused__native_batch_norm_legit_no_training_41)
        /*0014*/ 	.word	0x00000000


	//----- nvinfo : EIATTR_FRAME_SIZE
	.align		4
.L_5:
        /*0018*/ 	.byte	0x04, 0x11
        /*001a*/ 	.short	(.L_7 - .L_6)
	.align		4
.L_6:
        /*001c*/ 	.word	index@(triton_poi_fused__native_batch_norm_legit_no_training_41)
        /*0020*/ 	.word	0x00000000


	//----- nvinfo : EIATTR_MIN_STACK_SIZE
	.align		4
.L_7:
        /*0024*/ 	.byte	0x04, 0x12
        /*0026*/ 	.short	(.L_9 - .L_8)
	.align		4
.L_8:
        /*0028*/ 	.word	index@(triton_poi_fused__native_batch_norm_legit_no_training_41)
        /*002c*/ 	.word	0x00000000
.L_9:


//--------------------- .nv.info.triton_poi_fused__native_batch_norm_legit_no_training_41 --------------------------
	.section	.nv.info.triton_poi_fused__native_batch_norm_legit_no_training_41,"",@"SHT_CUDA_INFO"
	.sectionflags	@""
	.align	4


	//----- nvinfo : EIATTR_CUDA_API_VERSION
	.align		4
        /*0000*/ 	.byte	0x04, 0x37
        /*0002*/ 	.short	(.L_11 - .L_10)
.L_10:
        /*0004*/ 	.word	0x0000007c


	//----- nvinfo : EIATTR_KPARAM_INFO
	.align		4
.L_11:
        /*0008*/ 	.byte	0x04, 0x17
        /*000a*/ 	.short	(.L_13 - .L_12)
.L_12:
        /*000c*/ 	.word	0x00000000
        /*0010*/ 	.short	0x0007
        /*0012*/ 	.short	0x0034
        /*0014*/ 	.byte	0x00, 0xf0, 0x11, 0x00


	//----- nvinfo : EIATTR_KPARAM_INFO
	.align		4
.L_13:
        /*0018*/ 	.byte	0x04, 0x17
        /*001a*/ 	.short	(.L_15 - .L_14)
.L_14:
        /*001c*/ 	.word	0x00000000
        /*0020*/ 	.short	0x0006
        /*0022*/ 	.short	0x0030
        /*0024*/ 	.byte	0x00, 0xf0, 0x11, 0x00


	//----- nvinfo : EIATTR_KPARAM_INFO
	.align		4
.L_15:
        /*0028*/ 	.byte	0x04, 0x17
        /*002a*/ 	.short	(.L_17 - .L_16)
.L_16:
        /*002c*/ 	.word	0x00000000
        /*0030*/ 	.short	0x0005
        /*0032*/ 	.short	0x0028
        /*0034*/ 	.byte	0x00, 0xf4, 0x21, 0x00


	//----- nvinfo : EIATTR_KPARAM_INFO
	.align		4
.L_17:
        /*0038*/ 	.byte	0x04, 0x17
        /*003a*/ 	.short	(.L_19 - .L_18)
.L_18:
        /*003c*/ 	.word	0x00000000
        /*0040*/ 	.short	0x0004
        /*0042*/ 	.short	0x0020
        /*0044*/ 	.byte	0x00, 0xf4, 0x21, 0x00


	//----- nvinfo : EIATTR_KPARAM_INFO
	.align		4
.L_19:
        /*0048*/ 	.byte	0x04, 0x17
        /*004a*/ 	.short	(.L_21 - .L_20)
.L_20:
        /*004c*/ 	.word	0x00000000
        /*0050*/ 	.short	0x0003
        /*0052*/ 	.short	0x0018
        /*0054*/ 	.byte	0x00, 0xf4, 0x21, 0x00


	//----- nvinfo : EIATTR_KPARAM_INFO
	.align		4
.L_21:
        /*0058*/ 	.byte	0x04, 0x17
        /*005a*/ 	.short	(.L_23 - .L_22)
.L_22:
        /*005c*/ 	.word	0x00000000
        /*0060*/ 	.short	0x0002
        /*0062*/ 	.short	0x0010
        /*0064*/ 	.byte	0x00, 0xf4, 0x21, 0x00


	//----- nvinfo : EIATTR_KPARAM_INFO
	.align		4
.L_23:
        /*0068*/ 	.byte	0x04, 0x17
        /*006a*/ 	.short	(.L_25 - .L_24)
.L_24:
        /*006c*/ 	.word	0x00000000
        /*0070*/ 	.short	0x0001
        /*0072*/ 	.short	0x0008
        /*0074*/ 	.byte	0x00, 0xf4, 0x21, 0x00


	//----- nvinfo : EIATTR_KPARAM_INFO
	.align		4
.L_25:
        /*0078*/ 	.byte	0x04, 0x17
        /*007a*/ 	.short	(.L_27 - .L_26)
.L_26:
        /*007c*/ 	.word	0x00000000
        /*0080*/ 	.short	0x0000
        /*0082*/ 	.short	0x0000
        /*0084*/ 	.byte	0x00, 0xf4, 0x21, 0x00


	//----- nvinfo : EIATTR_SPARSE_MMA_MASK
	.align		4
.L_27:
        /*0088*/ 	.byte	0x03, 0x50
        /*008a*/ 	.short	0x0000


	//----- nvinfo : EIATTR_MAXREG_COUNT
	.align		4
        /*008c*/ 	.byte	0x03, 0x1b
        /*008e*/ 	.short	0x00ff


	//----- nvinfo : EIATTR_EXIT_INSTR_OFFSETS
	.align		4
        /*0090*/ 	.byte	0x04, 0x1c
        /*0092*/ 	.short	(.L_29 - .L_28)


	//   ....[0]....
.L_28:
        /*0094*/ 	.word	0x00000da0


	//   ....[1]....
        /*0098*/ 	.word	0x00000e30


	//----- nvinfo : EIATTR_REQNTID
	.align		4
.L_29:
        /*009c*/ 	.byte	0x04, 0x10
        /*009e*/ 	.short	(.L_31 - .L_30)
.L_30:
        /*00a0*/ 	.word	0x00000100
        /*00a4*/ 	.word	0x00000001
        /*00a8*/ 	.word	0x00000001


	//----- nvinfo : EIATTR_CBANK_PARAM_SIZE
	.align		4
.L_31:
        /*00ac*/ 	.byte	0x03, 0x19
        /*00ae*/ 	.short	0x0038


	//----- nvinfo : EIATTR_PARAM_CBANK
	.align		4
        /*00b0*/ 	.byte	0x04, 0x0a
        /*00b2*/ 	.short	(.L_33 - .L_32)
	.align		4
.L_32:
        /*00b4*/ 	.word	index@(.nv.constant0.triton_poi_fused__native_batch_norm_legit_no_training_41)
        /*00b8*/ 	.short	0x0210
        /*00ba*/ 	.short	0x0038


	//----- nvinfo : EIATTR_SW_WAR
	.align		4
.L_33:
        /*00bc*/ 	.byte	0x04, 0x36
        /*00be*/ 	.short	(.L_35 - .L_34)
.L_34:
        /*00c0*/ 	.word	0x00000008
.L_35:


//--------------------- .nv.callgraph             --------------------------
	.section	.nv.callgraph,"",@"SHT_CUDA_CALLGRAPH"
	.align	4
	.sectionentsize	8
	.align		4
        /*0000*/ 	.word	0x00000000
	.align		4
        /*0004*/ 	.word	0xffffffff
	.align		4
        /*0008*/ 	.word	0x00000000
	.align		4
        /*000c*/ 	.word	0xfffffffe
	.align		4
        /*0010*/ 	.word	0x00000000
	.align		4
        /*0014*/ 	.word	0xfffffffd
	.align		4
        /*0018*/ 	.word	0x00000000
	.align		4
        /*001c*/ 	.word	0xfffffffc


//--------------------- .nv.constant4             --------------------------
	.section	.nv.constant4,"a",@progbits
	.align	8
	.align		8
.nv.constant4:
        /*0000*/ 	.dword	_$_str
	.align		8
        /*0008*/ 	.dword	_$_str_$_2


//--------------------- .text.triton_poi_fused__native_batch_norm_legit_no_training_41 --------------------------
	.section	.text.triton_poi_fused__native_batch_norm_legit_no_training_41,"ax",@progbits
	.sectionflags	@"SHF_BARRIERS=1"
	.align	128
        .global         triton_poi_fused__native_batch_norm_legit_no_training_41
        .type           triton_poi_fused__native_batch_norm_legit_no_training_41,@function
        .size           triton_poi_fused__native_batch_norm_legit_no_training_41,(.L_x_1 - triton_poi_fused__native_batch_norm_legit_no_training_41)
        .other          triton_poi_fused__native_batch_norm_legit_no_training_41,@"STO_CUDA_ENTRY STV_DEFAULT"
triton_poi_fused__native_batch_norm_legit_no_training_41:
.text.triton_poi_fused__native_batch_norm_legit_no_training_41:
[----:B------:R-:W0:Y:S01]  /*0000*/  LDC R1, c[0x0][0x28] ;  /* 0x00000a00ff017b82 */ /* 0x000e220000000800 */
[----:B------:R-:W1:Y:S07]  /*0010*/  S2R R2, SR_TID.X ;  /* 0x0000000000027919 */ /* 0x000e6e0000002100 */
[----:B------:R-:W2:Y:S01]  /*0020*/  LDC.64 R30, c[0x0][0x210] ;  /* 0x00008400ff1e7b82 */ /* 0x000ea20000000a00 */
[----:B------:R-:W-:Y:S01]  /*0030*/  ULDC.64 UR6, c[0x0][0x208] ;  /* 0x0000820000067ab9 */ /* 0x000fe20000000a00 */
[----:B------:R-:W-:Y:S01]  /*0040*/  CS2R R10, SRZ ;  /* 0x00000000000a7805 */ /* 0x000fe2000001ff00 */
[----:B------:R-:W3:Y:S01]  /*0050*/  S2R R33, SR_CTAID.Y ;  /* 0x0000000000217919 */ /* 0x000ee20000002600 */
[----:B------:R-:W4:Y:S04]  /*0060*/  S2R R0, SR_CTAID.X ;  /* 0x0000000000007919 */ /* 0x000f280000002500 */
[----:B------:R-:W5:Y:S08]  /*0070*/  LDC.64 R28, c[0x0][0x220] ;  /* 0x00008800ff1c7b82 */ /* 0x000f700000000a00 */
[----:B------:R-:W2:Y:S01]  /*0080*/  LDC.64 R36, c[0x0][0x218] ;  /* 0x00008600ff247b82 */ /* 0x000ea20000000a00 */
[----:B-1----:R-:W-:-:S02]  /*0090*/  SHF.L.U32 R32, R2, 0x2, RZ ;  /* 0x0000000202207819 */ /* 0x002fc400000006ff */
[----:B---3--:R-:W-:Y:S02]  /*00a0*/  SHF.L.U32 R33, R33, 0xa, RZ ;  /* 0x0000000a21217819 */ /* 0x008fe400000006ff */
[----:B------:R-:W-:Y:S02]  /*00b0*/  LOP3.LUT R32, R32, 0x3fc, RZ, 0xc0, !PT ;  /* 0x000003fc20207812 */ /* 0x000fe400078ec0ff */
[----:B----4-:R-:W-:Y:S02]  /*00c0*/  SHF.L.U32 R3, R0, 0x2, RZ ;  /* 0x0000000200037819 */ /* 0x010fe400000006ff */
[----:B------:R-:W-:Y:S02]  /*00d0*/  LOP3.LUT R14, R33, R32, RZ, 0xfc, !PT ;  /* 0x00000020210e7212 */ /* 0x000fe400078efcff */
[----:B------:R-:W-:Y:S02]  /*00e0*/  IADD3 R6, R3, 0x1, RZ ;  /* 0x0000000103067810 */ /* 0x000fe40007ffe0ff */
[C---:B------:R-:W-:Y:S01]  /*00f0*/  ISETP.GE.AND P0, PT, R14.reuse, 0x500, PT ;  /* 0x000005000e00780c */ /* 0x040fe20003f06270 */
[----:B------:R-:W-:Y:S01]  /*0100*/  IMAD.HI R4, R14, 0x66666667, RZ ;  /* 0x666666670e047827 */ /* 0x000fe200078e02ff */
[----:B------:R-:W-:-:S02]  /*0110*/  IADD3 R7, R3, 0x3, RZ ;  /* 0x0000000303077810 */ /* 0x000fc40007ffe0ff */
[----:B------:R-:W-:Y:S02]  /*0120*/  ISETP.LT.AND P2, PT, R6, 0x4, !P0 ;  /* 0x000000040600780c */ /* 0x000fe40004741270 */
[----:B------:R-:W-:Y:S01]  /*0130*/  SHF.R.U32.HI R5, RZ, 0x1f, R4 ;  /* 0x0000001fff057819 */ /* 0x000fe20000011604 */
[----:B------:R-:W-:Y:S01]  /*0140*/  IMAD.HI R34, R14, 0x66666667, RZ ;  /* 0x666666670e227827 */ /* 0x000fe200078e02ff */
[----:B------:R-:W-:Y:S02]  /*0150*/  ISETP.LT.AND P1, PT, R3, 0x4, !P0 ;  /* 0x000000040300780c */ /* 0x000fe40004721270 */
[----:B------:R-:W-:Y:S02]  /*0160*/  LEA.HI.SX32 R5, R4, R5, 0x19 ;  /* 0x0000000504057211 */ /* 0x000fe400078fcaff */
[----:B------:R-:W-:Y:S02]  /*0170*/  IADD3 R4, R3, 0x2, RZ ;  /* 0x0000000203047810 */ /* 0x000fe40007ffe0ff */
[----:B------:R-:W-:Y:S01]  /*0180*/  ISETP.LT.AND P4, PT, R7, 0x4, !P0 ;  /* 0x000000040700780c */ /* 0x000fe20004781270 */
[----:B------:R-:W-:Y:S01]  /*0190*/  IMAD R21, R5, -0x140, R14 ;  /* 0xfffffec005157824 */ /* 0x000fe200078e020e */
[----:B------:R-:W-:-:S02]  /*01a0*/  ISETP.LT.AND P3, PT, R4, 0x4, !P0 ;  /* 0x000000040400780c */ /* 0x000fc40004761270 */
[----:B------:R-:W-:Y:S01]  /*01b0*/  CS2R R6, SRZ ;  /* 0x0000000000067805 */ /* 0x000fe2000001ff00 */
[----:B------:R-:W-:Y:S01]  /*01c0*/  IMAD R9, R5, 0x500, R21 ;  /* 0x0000050005097824 */ /* 0x000fe200078e0215 */
[----:B------:R-:W-:Y:S02]  /*01d0*/  SHF.R.U32.HI R25, RZ, 0x1f, R34 ;  /* 0x0000001fff197819 */ /* 0x000fe40000011622 */
[----:B------:R-:W-:Y:S02]  /*01e0*/  CS2R R14, SRZ ;  /* 0x00000000000e7805 */ /* 0x000fe4000001ff00 */
[----:B------:R-:W-:Y:S01]  /*01f0*/  CS2R R4, SRZ ;  /* 0x0000000000047805 */ /* 0x000fe2000001ff00 */
[----:B------:R-:W-:Y:S01]  /*0200*/  IMAD R19, R0, 0x500, R9 ;  /* 0x0000050000137824 */ /* 0x000fe200078e0209 */
[----:B------:R-:W-:Y:S02]  /*0210*/  LEA.HI.SX32 R34, R34, R25, 0x19 ;  /* 0x0000001922227211 */ /* 0x000fe400078fcaff */
[----:B------:R-:W-:-:S02]  /*0220*/  CS2R R8, SRZ ;  /* 0x0000000000087805 */ /* 0x000fc4000001ff00 */
[----:B------:R-:W-:Y:S02]  /*0230*/  IADD3 R23, R19, 0x140, RZ ;  /* 0x0000014013177810 */ /* 0x000fe40007ffe0ff */
[----:B------:R-:W-:Y:S02]  /*0240*/  IADD3 R27, R19, 0x280, RZ ;  /* 0x00000280131b7810 */ /* 0x000fe40007ffe0ff */
[----:B------:R-:W-:Y:S01]  /*0250*/  IADD3 R13, R19, 0x3c0, RZ ;  /* 0x000003c0130d7810 */ /* 0x000fe20007ffe0ff */
[----:B--2---:R-:W-:Y:S01]  /*0260*/  IMAD.WIDE R18, R19, 0x4, R30 ;  /* 0x0000000413127825 */ /* 0x004fe200078e021e */
[----:B------:R-:W-:-:S03]  /*0270*/  LOP3.LUT R25, R33, R32, RZ, 0xfc, !PT ;  /* 0x0000002021197212 */ /* 0x000fc600078efcff */
[--C-:B------:R-:W-:Y:S01]  /*0280*/  IMAD.WIDE R22, R23, 0x4, R30.reuse ;  /* 0x0000000417167825 */ /* 0x100fe200078e021e */
[----:B------:R-:W2:Y:S03]  /*0290*/  @P1 LDG.E.EL.128 R4, desc[UR6][R18.64] ;  /* 0x0000000612041981 */ /* 0x000ea6000c2e1d00 */
[--C-:B------:R-:W-:Y:S01]  /*02a0*/  IMAD.WIDE R26, R27, 0x4, R30.reuse ;  /* 0x000000041b1a7825 */ /* 0x100fe200078e021e */
[----:B------:R-:W3:Y:S03]  /*02b0*/  @P2 LDG.E.EL.128 R8, desc[UR6][R22.64] ;  /* 0x0000000616082981 */ /* 0x000ee6000c2e1d00 */
[----:B------:R-:W-:Y:S01]  /*02c0*/  IMAD.WIDE R30, R13, 0x4, R30 ;  /* 0x000000040d1e7825 */ /* 0x000fe200078e021e */
[----:B------:R-:W-:-:S03]  /*02d0*/  CS2R R12, SRZ ;  /* 0x00000000000c7805 */ /* 0x000fc6000001ff00 */
[----:B------:R-:W-:Y:S01]  /*02e0*/  IMAD R34, R34, -0x140, R25 ;  /* 0xfffffec022227824 */ /* 0x000fe200078e0219 */
[----:B------:R-:W-:Y:S02]  /*02f0*/  CS2R R24, SRZ ;  /* 0x0000000000187805 */ /* 0x000fe4000001ff00 */
[----:B------:R1:W4:Y:S01]  /*0300*/  @P3 LDG.E.EL.128 R12, desc[UR6][R26.64] ;  /* 0x000000061a0c3981 */ /* 0x000322000c2e1d00 */
[----:B-----5:R-:W-:Y:S01]  /*0310*/  IMAD.WIDE R28, R34, 0x4, R28 ;  /* 0x00000004221c7825 */ /* 0x020fe200078e021c */
[----:B------:R-:W-:Y:S02]  /*0320*/  CS2R R16, SRZ ;  /* 0x0000000000107805 */ /* 0x000fe4000001ff00 */
[----:B01----:R-:W-:Y:S01]  /*0330*/  CS2R R26, SRZ ;  /* 0x00000000001a7805 */ /* 0x003fe2000001ff00 */
[----:B------:R-:W-:Y:S01]  /*0340*/  IMAD.WIDE R36, R21, 0x4, R36 ;  /* 0x0000000415247825 */ /* 0x000fe200078e0224 */
[----:B------:R-:W-:Y:S02]  /*0350*/  CS2R R18, SRZ ;  /* 0x0000000000127805 */ /* 0x000fe4000001ff00 */
[----:B------:R-:W-:-:S02]  /*0360*/  CS2R R20, SRZ ;  /* 0x0000000000147805 */ /* 0x000fc4000001ff00 */
[----:B------:R-:W-:Y:S01]  /*0370*/  CS2R R22, SRZ ;  /* 0x0000000000167805 */ /* 0x000fe2000001ff00 */
[----:B------:R-:W5:Y:S04]  /*0380*/  @!P0 LDG.E.EL.128 R24, desc[UR6][R28.64] ;  /* 0x000000061c188981 */ /* 0x000f68000c2e1d00 */
[----:B------:R0:W2:Y:S04]  /*0390*/  @P4 LDG.E.EL.128 R16, desc[UR6][R30.64] ;  /* 0x000000061e104981 */ /* 0x0000a8000c2e1d00 */
[----:B------:R-:W2:Y:S01]  /*03a0*/  @!P0 LDG.E.EL.128 R20, desc[UR6][R36.64] ;  /* 0x0000000624148981 */ /* 0x000ea2000c2e1d00 */
[----:B0-----:R-:W0:Y:S01]  /*03b0*/  LDC.64 R30, c[0x0][0x228] ;  /* 0x00008a00ff1e7b82 */ /* 0x001e220000000a00 */
[----:B------:R-:W-:Y:S01]  /*03c0*/  CS2R R28, SRZ ;  /* 0x00000000001c7805 */ /* 0x000fe2000001ff00 */
[----:B-----5:R-:W-:-:S04]  /*03d0*/  FADD R24, R24, 9.9999997473787516356e-06 ;  /* 0x3727c5ac18187421 */ /* 0x020fc80000000000 */
[----:B------:R-:W1:Y:S01]  /*03e0*/  MUFU.SQRT R35, R24 ;  /* 0x0000001800237308 */ /* 0x000e620000002000 */
[----:B------:R-:W-:Y:S01]  /*03f0*/  FADD R26, R26, 9.9999997473787516356e-06 ;  /* 0x3727c5ac1a1a7421 */ /* 0x000fe20000000000 */
[C---:B--2---:R-:W-:Y:S01]  /*0400*/  FADD R7, -R23.reuse, R7 ;  /* 0x0000000717077221 */ /* 0x044fe20000000100 */
[C---:B----4-:R-:W-:Y:S01]  /*0410*/  FADD R15, -R23.reuse, R15 ;  /* 0x0000000f170f7221 */ /* 0x050fe20000000100 */
[C---:B------:R-:W-:Y:S01]  /*0420*/  FADD R19, -R23.reuse, R19 ;  /* 0x0000001317137221 */ /* 0x040fe20000000100 */
[C---:B------:R-:W-:Y:S01]  /*0430*/  FADD R6, -R22.reuse, R6 ;  /* 0x0000000616067221 */ /* 0x040fe20000000100 */
[C---:B------:R-:W-:Y:S01]  /*0440*/  FADD R14, -R22.reuse, R14 ;  /* 0x0000000e160e7221 */ /* 0x040fe20000000100 */
[C---:B------:R-:W-:Y:S01]  /*0450*/  FADD R18, -R22.reuse, R18 ;  /* 0x0000001216127221 */ /* 0x040fe20000000100 */
[----:B---3--:R-:W-:Y:S01]  /*0460*/  FADD R23, -R23, R11 ;  /* 0x0000000b17177221 */ /* 0x008fe20000000100 */
[----:B------:R-:W-:Y:S01]  /*0470*/  FADD R22, -R22, R10 ;  /* 0x0000000a16167221 */ /* 0x000fe20000000100 */
[----:B0-----:R-:W-:Y:S01]  /*0480*/  IMAD.WIDE R10, R34, 0x4, R30 ;  /* 0x00000004220a7825 */ /* 0x001fe200078e021e */
[----:B------:R-:W-:-:S03]  /*0490*/  CS2R R30, SRZ ;  /* 0x00000000001e7805 */ /* 0x000fc6000001ff00 */
[----:B------:R-:W-:Y:S01]  /*04a0*/  FADD R36, R27, 9.9999997473787516356e-06 ;  /* 0x3727c5ac1b247421 */ /* 0x000fe20000000000 */
[----:B------:R-:W-:Y:S01]  /*04b0*/  FADD R25, R25, 9.9999997473787516356e-06 ;  /* 0x3727c5ac19197421 */ /* 0x000fe20000000000 */
[----:B------:R-:W0:Y:S01]  /*04c0*/  MUFU.SQRT R26, R26 ;  /* 0x0000001a001a7308 */ /* 0x000e220000002000 */
[C---:B-1----:R-:W-:Y:S01]  /*04d0*/  FSETP.GT.AND P6, PT, R35.reuse, 8.50705917302346158658e+37, PT ;  /* 0x7e8000002300780b */ /* 0x042fe20003fc4000 */
[----:B------:R1:W2:Y:S01]  /*04e0*/  @!P0 LDG.E.EL.128 R28, desc[UR6][R10.64] ;  /* 0x000000060a1c8981 */ /* 0x0002a2000c2e1d00 */
[----:B------:R-:W-:-:S05]  /*04f0*/  FSETP.GEU.AND P1, PT, R35, 1.175494350822287508e-38, PT ;  /* 0x008000002300780b */ /* 0x000fca0003f2e000 */
[----:B------:R-:W-:Y:S01]  /*0500*/  MUFU.SQRT R25, R25 ;  /* 0x0000001900197308 */ /* 0x000fe20000002000 */
[----:B-1----:R-:W-:-:S07]  /*0510*/  FADD R10, -R20, R16 ;  /* 0x00000010140a7221 */ /* 0x002fce0000000100 */
[----:B------:R1:W3:Y:S01]  /*0520*/  MUFU.SQRT R11, R36 ;  /* 0x00000024000b7308 */ /* 0x0002e20000002000 */
[----:B------:R-:W-:Y:S01]  /*0530*/  HFMA2.MMA R16, -RZ, RZ, 1.625, 0 ;  /* 0x3e800000ff107435 */ /* 0x000fe200000001ff */
[----:B------:R-:W-:Y:S01]  /*0540*/  @P6 FMUL R35, R35, 0.25 ;  /* 0x3e80000023236820 */ /* 0x000fe20000400000 */
[C---:B0-----:R-:W-:Y:S02]  /*0550*/  FSETP.GT.AND P4, PT, R26.reuse, 8.50705917302346158658e+37, PT ;  /* 0x7e8000001a00780b */ /* 0x041fe40003f84000 */
[----:B------:R-:W-:Y:S01]  /*0560*/  FSETP.GEU.AND P5, PT, R26, 1.175494350822287508e-38, PT ;  /* 0x008000001a00780b */ /* 0x000fe20003fae000 */
[----:B------:R-:W-:-:S05]  /*0570*/  @!P1 FMUL R35, R35, 16777216 ;  /* 0x4b80000023239820 */ /* 0x000fca0000400000 */
[----:B-1----:R-:W-:Y:S02]  /*0580*/  FSEL R36, R16, 1, P6 ;  /* 0x3f80000010247808 */ /* 0x002fe40003000000 */
[----:B---3--:R-:W-:-:S03]  /*0590*/  FSETP.GT.AND P6, PT, R11, 8.50705917302346158658e+37, PT ;  /* 0x7e8000000b00780b */ /* 0x008fc60003fc4000 */
[----:B------:R-:W-:Y:S01]  /*05a0*/  @!P1 FMUL R36, R36, 16777216 ;  /* 0x4b80000024249820 */ /* 0x000fe20000400000 */
[----:B------:R-:W-:Y:S02]  /*05b0*/  FSETP.GT.AND P2, PT, R25, 8.50705917302346158658e+37, PT ;  /* 0x7e8000001900780b */ /* 0x000fe40003f44000 */
[----:B------:R-:W-:Y:S02]  /*05c0*/  FSETP.GEU.AND P1, PT, R11, 1.175494350822287508e-38, PT ;  /* 0x008000000b00780b */ /* 0x000fe40003f2e000 */
[----:B------:R-:W-:Y:S01]  /*05d0*/  FSETP.GEU.AND P3, PT, R25, 1.175494350822287508e-38, PT ;  /* 0x008000001900780b */ /* 0x000fe20003f6e000 */
[----:B------:R-:W0:Y:S01]  /*05e0*/  MUFU.RCP R35, R35 ;  /* 0x0000002300237308 */ /* 0x000e220000001000 */
[----:B------:R-:W-:Y:S01]  /*05f0*/  @P4 FMUL R26, R26, 0.25 ;  /* 0x3e8000001a1a4820 */ /* 0x000fe20000400000 */
[----:B------:R-:W-:Y:S01]  /*0600*/  FADD R24, -R21, R5 ;  /* 0x0000000515187221 */ /* 0x000fe20000000100 */
[----:B------:R-:W-:Y:S01]  /*0610*/  FADD R27, -R20, R4 ;  /* 0x00000004141b7221 */ /* 0x000fe20000000100 */
[----:B------:R-:W-:Y:S01]  /*0620*/  @P6 FMUL R11, R11, 0.25 ;  /* 0x3e8000000b0b6820 */ /* 0x000fe20000400000 */
[----:B------:R-:W-:-:S03]  /*0630*/  @!P5 FMUL R26, R26, 16777216 ;  /* 0x4b8000001a1ad820 */ /* 0x000fc60000400000 */
[----:B------:R-:W-:Y:S01]  /*0640*/  @P2 FMUL R25, R25, 0.25 ;  /* 0x3e80000019192820 */ /* 0x000fe20000400000 */
[----:B------:R-:W1:Y:S01]  /*0650*/  LDC.64 R4, c[0x0][0x230] ;  /* 0x00008c00ff047b82 */ /* 0x000e620000000a00 */
[----:B------:R-:W-:Y:S01]  /*0660*/  @!P1 FMUL R11, R11, 16777216 ;  /* 0x4b8000000b0b9820 */ /* 0x000fe20000400000 */
[----:B------:R-:W-:Y:S01]  /*0670*/  FADD R13, -R21, R13 ;  /* 0x0000000d150d7221 */ /* 0x000fe20000000100 */
[----:B------:R-:W-:Y:S01]  /*0680*/  @!P3 FMUL R25, R25, 16777216 ;  /* 0x4b8000001919b820 */ /* 0x000fe20000400000 */
[C---:B------:R-:W-:Y:S01]  /*0690*/  FADD R17, -R21.reuse, R17 ;  /* 0x0000001115117221 */ /* 0x040fe20000000100 */
[----:B------:R-:W-:Y:S01]  /*06a0*/  FADD R21, -R21, R9 ;  /* 0x0000000915157221 */ /* 0x000fe20000000100 */
[----:B------:R-:W3:Y:S01]  /*06b0*/  MUFU.RCP R26, R26 ;  /* 0x0000001a001a7308 */ /* 0x000ee20000001000 */
[----:B------:R-:W-:Y:S01]  /*06c0*/  FADD R9, -R20, R12 ;  /* 0x0000000c14097221 */ /* 0x000fe20000000100 */
[----:B0-----:R-:W-:Y:S01]  /*06d0*/  FMUL R36, R35, R36 ;  /* 0x0000002423247220 */ /* 0x001fe20000400000 */
[----:B------:R-:W-:-:S05]  /*06e0*/  FSEL R35, R16, 1, P2 ;  /* 0x3f80000010237808 */ /* 0x000fca0001000000 */
[----:B------:R-:W0:Y:S08]  /*06f0*/  MUFU.RCP R11, R11 ;  /* 0x0000000b000b7308 */ /* 0x000e300000001000 */
[----:B------:R4:W5:Y:S01]  /*0700*/  MUFU.RCP R12, R25 ;  /* 0x00000019000c7308 */ /* 0x0009620000001000 */
[----:B------:R-:W-:Y:S01]  /*0710*/  FADD R8, -R20, R8 ;  /* 0x0000000814087221 */ /* 0x000fe20000000100 */
[----:B------:R-:W-:Y:S01]  /*0720*/  @!P3 FMUL R35, R35, 16777216 ;  /* 0x4b8000002323b820 */ /* 0x000fe20000400000 */
[----:B----4-:R-:W-:-:S02]  /*0730*/  FSEL R25, R16, 1, P4 ;  /* 0x3f80000010197808 */ /* 0x010fc40002000000 */
[----:B------:R-:W-:-:S03]  /*0740*/  FSEL R16, R16, 1, P6 ;  /* 0x3f80000010107808 */ /* 0x000fc60003000000 */
[----:B------:R-:W-:Y:S02]  /*0750*/  @!P5 FMUL R25, R25, 16777216 ;  /* 0x4b8000001919d820 */ /* 0x000fe40000400000 */
[----:B------:R-:W-:Y:S01]  /*0760*/  @!P1 FMUL R16, R16, 16777216 ;  /* 0x4b80000010109820 */ /* 0x000fe20000400000 */
[-C--:B------:R-:W-:Y:S01]  /*0770*/  FMUL R37, R8, R36.reuse ;  /* 0x0000002408257220 */ /* 0x080fe20000400000 */
[----:B---3--:R-:W-:Y:S01]  /*0780*/  FMUL R25, R26, R25 ;  /* 0x000000191a197220 */ /* 0x008fe20000400000 */
[----:B------:R-:W-:Y:S01]  /*0790*/  FMUL R20, R9, R36 ;  /* 0x0000002409147220 */ /* 0x000fe20000400000 */
[----:B0-----:R-:W-:Y:S01]  /*07a0*/  FMUL R16, R11, R16 ;  /* 0x000000100b107220 */ /* 0x001fe20000400000 */
[----:B------:R-:W-:Y:S01]  /*07b0*/  FMUL R26, R10, R36 ;  /* 0x000000240a1a7220 */ /* 0x000fe20000400000 */
[----:B-----5:R-:W-:Y:S01]  /*07c0*/  FMUL R12, R12, R35 ;  /* 0x000000230c0c7220 */ /* 0x020fe20000400000 */
[----:B------:R-:W-:Y:S02]  /*07d0*/  CS2R R8, SRZ ;  /* 0x0000000000087805 */ /* 0x000fe4000001ff00 */
[----:B------:R-:W-:Y:S01]  /*07e0*/  CS2R R10, SRZ ;  /* 0x00000000000a7805 */ /* 0x000fe2000001ff00 */
[----:B-1----:R-:W-:-:S05]  /*07f0*/  IMAD.WIDE R34, R34, 0x4, R4 ;  /* 0x0000000422227825 */ /* 0x002fca00078e0204 */
[----:B------:R0:W2:Y:S01]  /*0800*/  @!P0 LDG.E.EL.128 R8, desc[UR6][R34.64] ;  /* 0x0000000622088981 */ /* 0x0000a2000c2e1d00 */
[----:B------:R-:W1:Y:S01]  /*0810*/  S2UR UR5, SR_CgaCtaId ;  /* 0x00000000000579c3 */ /* 0x000e620000008800 */
[----:B------:R-:W-:Y:S01]  /*0820*/  FMUL R4, R21, R12 ;  /* 0x0000000c15047220 */ /* 0x000fe20000400000 */
[----:B------:R-:W-:Y:S01]  /*0830*/  SHF.L.U32 R21, R2, 0x4, RZ ;  /* 0x0000000402157819 */ /* 0x000fe200000006ff */
[----:B------:R-:W-:Y:S01]  /*0840*/  UMOV UR4, 0x400 ;  /* 0x0000040000047882 */ /* 0x000fe20000000000 */
[----:B------:R-:W-:Y:S01]  /*0850*/  FMUL R27, R27, R36 ;  /* 0x000000241b1b7220 */ /* 0x000fe20000400000 */
[-C--:B------:R-:W-:Y:S01]  /*0860*/  FMUL R24, R24, R12.reuse ;  /* 0x0000000c18187220 */ /* 0x080fe20000400000 */
[----:B------:R-:W-:Y:S01]  /*0870*/  LOP3.LUT R21, R21, 0xff0, RZ, 0xc0, !PT ;  /* 0x00000ff015157812 */ /* 0x000fe200078ec0ff */
[-C--:B------:R-:W-:Y:S01]  /*0880*/  FMUL R36, R13, R12.reuse ;  /* 0x0000000c0d247220 */ /* 0x080fe20000400000 */
[----:B------:R-:W-:Y:S01]  /*0890*/  FMUL R12, R17, R12 ;  /* 0x0000000c110c7220 */ /* 0x000fe20000400000 */
[-C--:B------:R-:W-:Y:S01]  /*08a0*/  FMUL R17, R14, R25.reuse ;  /* 0x000000190e117220 */ /* 0x080fe20000400000 */
[-C--:B------:R-:W-:Y:S01]  /*08b0*/  FMUL R5, R6, R25.reuse ;  /* 0x0000001906057220 */ /* 0x080fe20000400000 */
[-C--:B------:R-:W-:Y:S01]  /*08c0*/  FMUL R13, R22, R25.reuse ;  /* 0x00000019160d7220 */ /* 0x080fe20000400000 */
[----:B------:R-:W-:Y:S01]  /*08d0*/  FMUL R25, R18, R25 ;  /* 0x0000001912197220 */ /* 0x000fe20000400000 */
[-C--:B------:R-:W-:Y:S01]  /*08e0*/  FMUL R6, R7, R16.reuse ;  /* 0x0000001007067220 */ /* 0x080fe20000400000 */
[-C--:B------:R-:W-:Y:S01]  /*08f0*/  FMUL R18, R23, R16.reuse ;  /* 0x0000001017127220 */ /* 0x080fe20000400000 */
[-C--:B------:R-:W-:Y:S01]  /*0900*/  FMUL R22, R15, R16.reuse ;  /* 0x000000100f167220 */ /* 0x080fe20000400000 */
[----:B-1----:R-:W-:Y:S01]  /*0910*/  UPRMT UR4, UR5, 0x654, UR4 ;  /* 0x0000065405047896 */ /* 0x002fe20008000004 */
[----:B------:R-:W-:-:S05]  /*0920*/  FMUL R16, R19, R16 ;  /* 0x0000001013107220 */ /* 0x000fca0000400000 */
[----:B------:R-:W-:Y:S02]  /*0930*/  IADD3 R14, R21, UR4, RZ ;  /* 0x00000004150e7c10 */ /* 0x000fe4000fffe0ff */
[----:B0-----:R-:W-:Y:S02]  /*0940*/  IADD3 R35, R32, UR4, RZ ;  /* 0x0000000420237c10 */ /* 0x001fe4000fffe0ff */
[----:B------:R-:W-:Y:S02]  /*0950*/  LEA R14, R21, R14, 0x2 ;  /* 0x0000000e150e7211 */ /* 0x000fe400078e10ff */
[----:B------:R-:W-:Y:S02]  /*0960*/  LEA R32, R32, R35, 0x2 ;  /* 0x0000002320207211 */ /* 0x000fe400078e10ff */
[----:B------:R-:W-:Y:S02]  /*0970*/  LOP3.LUT R33, R33, 0xff, R2, 0xf8, !PT ;  /* 0x000000ff21217812 */ /* 0x000fe400078ef802 */
[----:B------:R-:W-:-:S02]  /*0980*/  ISETP.GE.AND P0, PT, R3, 0x4, PT ;  /* 0x000000040300780c */ /* 0x000fc40003f06270 */
[C---:B------:R-:W-:Y:S02]  /*0990*/  LOP3.LUT R3, R33.reuse, 0x200, RZ, 0xfc, !PT ;  /* 0x0000020021037812 */ /* 0x040fe400078efcff */
[----:B------:R-:W-:Y:S02]  /*09a0*/  ISETP.LT.AND P3, PT, R33, 0x500, !P0 ;  /* 0x000005002100780c */ /* 0x000fe40004761270 */
[----:B------:R-:W-:Y:S02]  /*09b0*/  IADD3 R2, R33, R0, RZ ;  /* 0x0000000021027210 */ /* 0x000fe40007ffe0ff */
[----:B------:R-:W-:Y:S01]  /*09c0*/  ISETP.LT.AND P1, PT, R3, 0x500, !P0 ;  /* 0x000005000300780c */ /* 0x000fe20004721270 */
[-CC-:B--2---:R-:W-:Y:S01]  /*09d0*/  FFMA R19, R24, R29.reuse, R9.reuse ;  /* 0x0000001d18137223 */ /* 0x184fe20000000009 */
[-CC-:B------:R-:W-:Y:S01]  /*09e0*/  FFMA R21, R4, R29.reuse, R9.reuse ;  /* 0x0000001d04157223 */ /* 0x180fe20000000009 */
[-CC-:B------:R-:W-:Y:S01]  /*09f0*/  FFMA R23, R36, R29.reuse, R9.reuse ;  /* 0x0000001d24177223 */ /* 0x180fe20000000009 */
[----:B------:R-:W-:Y:S01]  /*0a00*/  FFMA R35, R12, R29, R9 ;  /* 0x0000001d0c237223 */ /* 0x000fe20000000009 */
[-CC-:B------:R-:W-:Y:S01]  /*0a10*/  FFMA R5, R5, R30.reuse, R10.reuse ;  /* 0x0000001e05057223 */ /* 0x180fe2000000000a */
[-CC-:B------:R-:W-:Y:S01]  /*0a20*/  FFMA R13, R13, R30.reuse, R10.reuse ;  /* 0x0000001e0d0d7223 */ /* 0x180fe2000000000a */
[-CC-:B------:R-:W-:Y:S01]  /*0a30*/  FFMA R29, R17, R30.reuse, R10.reuse ;  /* 0x0000001e111d7223 */ /* 0x180fe2000000000a */
[----:B------:R-:W-:Y:S01]  /*0a40*/  FFMA R30, R25, R30, R10 ;  /* 0x0000001e191e7223 */ /* 0x000fe2000000000a */
[-CC-:B------:R-:W-:Y:S01]  /*0a50*/  FFMA R9, R6, R31.reuse, R11.reuse ;  /* 0x0000001f06097223 */ /* 0x180fe2000000000b */
[-CC-:B------:R-:W-:Y:S01]  /*0a60*/  FFMA R17, R18, R31.reuse, R11.reuse ;  /* 0x0000001f12117223 */ /* 0x180fe2000000000b */
[-CC-:B------:R-:W-:Y:S01]  /*0a70*/  FFMA R25, R22, R31.reuse, R11.reuse ;  /* 0x0000001f16197223 */ /* 0x180fe2000000000b */
[-CC-:B------:R-:W-:Y:S01]  /*0a80*/  FFMA R27, R27, R28.reuse, R8.reuse ;  /* 0x0000001c1b1b7223 */ /* 0x180fe20000000008 */
[-CC-:B------:R-:W-:Y:S01]  /*0a90*/  FFMA R37, R37, R28.reuse, R8.reuse ;  /* 0x0000001c25257223 */ /* 0x180fe20000000008 */
[-CC-:B------:R-:W-:Y:S01]  /*0aa0*/  FFMA R7, R20, R28.reuse, R8.reuse ;  /* 0x0000001c14077223 */ /* 0x180fe20000000008 */
[----:B------:R-:W-:Y:S01]  /*0ab0*/  FFMA R15, R26, R28, R8 ;  /* 0x0000001c1a0f7223 */ /* 0x000fe20000000008 */
[----:B------:R-:W-:Y:S01]  /*0ac0*/  FFMA R31, R16, R31, R11 ;  /* 0x0000001f101f7223 */ /* 0x000fe2000000000b */
[----:B------:R-:W-:Y:S04]  /*0ad0*/  STS [R14], R27 ;  /* 0x0000001b0e007388 */ /* 0x000fe80000000800 */
[----:B------:R-:W-:Y:S04]  /*0ae0*/  STS [R14+0x14], R19 ;  /* 0x000014130e007388 */ /* 0x000fe80000000800 */
[----:B------:R-:W-:Y:S04]  /*0af0*/  STS [R14+0x28], R5 ;  /* 0x000028050e007388 */ /* 0x000fe80000000800 */
[----:B------:R-:W-:Y:S04]  /*0b00*/  STS [R14+0x3c], R9 ;  /* 0x00003c090e007388 */ /* 0x000fe80000000800 */
[----:B------:R-:W-:Y:S04]  /*0b10*/  STS [R14+0x4], R37 ;  /* 0x000004250e007388 */ /* 0x000fe80000000800 */
[----:B------:R-:W-:Y:S04]  /*0b20*/  STS [R14+0x18], R21 ;  /* 0x000018150e007388 */ /* 0x000fe80000000800 */
[----:B------:R-:W-:Y:S04]  /*0b30*/  STS [R14+0x2c], R13 ;  /* 0x00002c0d0e007388 */ /* 0x000fe80000000800 */
[----:B------:R0:W-:Y:S04]  /*0b40*/  STS [R14+0x40], R17 ;  /* 0x000040110e007388 */ /* 0x0001e80000000800 */
[----:B------:R-:W-:Y:S04]  /*0b50*/  STS [R14+0x8], R7 ;  /* 0x000008070e007388 */ /* 0x000fe80000000800 */
[----:B------:R-:W-:Y:S01]  /*0b60*/  STS [R14+0x1c], R23 ;  /* 0x00001c170e007388 */ /* 0x000fe20000000800 */
[----:B0-----:R-:W0:Y:S03]  /*0b70*/  LDC.64 R16, c[0x0][0x238] ;  /* 0x00008e00ff107b82 */ /* 0x001e260000000a00 */
[----:B------:R-:W-:Y:S04]  /*0b80*/  STS [R14+0x30], R29 ;  /* 0x0000301d0e007388 */ /* 0x000fe80000000800 */
[----:B------:R-:W-:Y:S04]  /*0b90*/  STS [R14+0x44], R25 ;  /* 0x000044190e007388 */ /* 0x000fe80000000800 */
[----:B------:R-:W-:Y:S04]  /*0ba0*/  STS [R14+0xc], R15 ;  /* 0x00000c0f0e007388 */ /* 0x000fe80000000800 */
[----:B------:R-:W-:Y:S04]  /*0bb0*/  STS [R14+0x20], R35 ;  /* 0x000020230e007388 */ /* 0x000fe80000000800 */
[----:B------:R-:W-:Y:S04]  /*0bc0*/  STS [R14+0x34], R30 ;  /* 0x0000341e0e007388 */ /* 0x000fe80000000800 */
[----:B------:R-:W-:Y:S01]  /*0bd0*/  STS [R14+0x48], R31 ;  /* 0x0000481f0e007388 */ /* 0x000fe20000000800 */
[----:B------:R-:W-:Y:S01]  /*0be0*/  BAR.SYNC.DEFER_BLOCKING 0x0 ;  /* 0x0000000000007b1d */ /* 0x000fe20000010000 */
[----:B------:R-:W-:-:S05]  /*0bf0*/  LOP3.LUT R19, R33, 0x100, RZ, 0xfc, !PT ;  /* 0x0000010021137812 */ /* 0x000fca00078efcff */
[----:B------:R-:W-:Y:S04]  /*0c00*/  LDS R4, [R32] ;  /* 0x0000000020047984 */ /* 0x000fe80000000800 */
[----:B------:R-:W-:Y:S04]  /*0c10*/  LDS R5, [R32+0x4] ;  /* 0x0000040020057984 */ /* 0x000fe80000000800 */
[----:B------:R-:W-:Y:S04]  /*0c20*/  LDS R6, [R32+0x8] ;  /* 0x0000080020067984 */ /* 0x000fe80000000800 */
[----:B------:R-:W1:Y:S04]  /*0c30*/  LDS R7, [R32+0xc] ;  /* 0x00000c0020077984 */ /* 0x000e680000000800 */
[----:B------:R-:W-:Y:S04]  /*0c40*/  LDS R8, [R32+0x1400] ;  /* 0x0014000020087984 */ /* 0x000fe80000000800 */
[----:B------:R-:W-:Y:S04]  /*0c50*/  LDS R9, [R32+0x1404] ;  /* 0x0014040020097984 */ /* 0x000fe80000000800 */
[----:B------:R-:W-:Y:S04]  /*0c60*/  LDS R10, [R32+0x1408] ;  /* 0x00140800200a7984 */ /* 0x000fe80000000800 */
[----:B------:R-:W2:Y:S04]  /*0c70*/  LDS R11, [R32+0x140c] ;  /* 0x00140c00200b7984 */ /* 0x000ea80000000800 */
[----:B------:R-:W-:Y:S04]  /*0c80*/  LDS R12, [R32+0x2800] ;  /* 0x00280000200c7984 */ /* 0x000fe80000000800 */
[----:B------:R-:W-:Y:S04]  /*0c90*/  LDS R13, [R32+0x2804] ;  /* 0x00280400200d7984 */ /* 0x000fe80000000800 */
[----:B------:R-:W-:Y:S04]  /*0ca0*/  LDS R14, [R32+0x2808] ;  /* 0x00280800200e7984 */ /* 0x000fe80000000800 */
[----:B------:R-:W3:Y:S01]  /*0cb0*/  LDS R15, [R32+0x280c] ;  /* 0x00280c00200f7984 */ /* 0x000ee20000000800 */
[----:B------:R-:W-:-:S02]  /*0cc0*/  ISETP.LT.AND P2, PT, R19, 0x500, !P0 ;  /* 0x000005001300780c */ /* 0x000fc40004741270 */
[----:B------:R-:W-:Y:S02]  /*0cd0*/  LOP3.LUT R33, R33, 0x300, RZ, 0xfc, !PT ;  /* 0x0000030021217812 */ /* 0x000fe400078efcff */
[----:B------:R-:W-:Y:S02]  /*0ce0*/  IADD3 R19, R19, R0, RZ ;  /* 0x0000000013137210 */ /* 0x000fe40007ffe0ff */
[----:B------:R-:W-:Y:S02]  /*0cf0*/  IADD3 R18, R3, R0, RZ ;  /* 0x0000000003127210 */ /* 0x000fe40007ffe0ff */
[----:B------:R-:W-:Y:S02]  /*0d00*/  SHF.L.U32 R3, R2, 0x2, RZ ;  /* 0x0000000202037819 */ /* 0x000fe400000006ff */
[----:B------:R-:W-:Y:S02]  /*0d10*/  ISETP.LT.AND P0, PT, R33, 0x500, !P0 ;  /* 0x000005002100780c */ /* 0x000fe40004701270 */
[----:B------:R-:W-:-:S02]  /*0d20*/  SHF.L.U32 R19, R19, 0x2, RZ ;  /* 0x0000000213137819 */ /* 0x000fc400000006ff */
[----:B------:R-:W-:Y:S01]  /*0d30*/  SHF.L.U32 R21, R18, 0x2, RZ ;  /* 0x0000000212157819 */ /* 0x000fe200000006ff */
[----:B0-----:R-:W-:-:S04]  /*0d40*/  IMAD.WIDE R2, R3, 0x4, R16 ;  /* 0x0000000403027825 */ /* 0x001fc800078e0210 */
[--C-:B------:R-:W-:Y:S01]  /*0d50*/  IMAD.WIDE R18, R19, 0x4, R16.reuse ;  /* 0x0000000413127825 */ /* 0x100fe200078e0210 */
[----:B-1----:R0:W-:Y:S03]  /*0d60*/  @P3 STG.E.128 desc[UR6][R2.64], R4 ;  /* 0x0000000402003986 */ /* 0x0021e6000c101d06 */
[----:B------:R-:W-:Y:S01]  /*0d70*/  IMAD.WIDE R20, R21, 0x4, R16 ;  /* 0x0000000415147825 */ /* 0x000fe200078e0210 */
[----:B--2---:R0:W-:Y:S04]  /*0d80*/  @P2 STG.E.128 desc[UR6][R18.64], R8 ;  /* 0x0000000812002986 */ /* 0x0041e8000c101d06 */
[----:B---3--:R0:W-:Y:S02]  /*0d90*/  @P1 STG.E.128 desc[UR6][R20.64], R12 ;  /* 0x0000000c14001986 */ /* 0x0081e4000c101d06 */
[----:B0-----:R-:W-:Y:S05]  /*0da0*/  @!P0 EXIT ;  /* 0x000000000000894d */ /* 0x001fea0003800000 */
[----:B0-----:R-:W-:Y:S01]  /*0db0*/  LDS R4, [R32+0x3c00] ;  /* 0x003c000020047984 */ /* 0x001fe20000000800 */
[----:B------:R-:W-:-:S03]  /*0dc0*/  IADD3 R0, R33, R0, RZ ;  /* 0x0000000021007210 */ /* 0x000fc60007ffe0ff */
[----:B------:R-:W-:Y:S01]  /*0dd0*/  LDS R5, [R32+0x3c04] ;  /* 0x003c040020057984 */ /* 0x000fe20000000800 */
[----:B------:R-:W-:-:S03]  /*0de0*/  SHF.L.U32 R3, R0, 0x2, RZ ;  /* 0x0000000200037819 */ /* 0x000fc600000006ff */
[----:B------:R-:W-:Y:S02]  /*0df0*/  LDS R6, [R32+0x3c08] ;  /* 0x003c080020067984 */ /* 0x000fe40000000800 */
[----:B------:R-:W-:Y:S02]  /*0e00*/  IMAD.WIDE R16, R3, 0x4, R16 ;  /* 0x0000000403107825 */ /* 0x000fe400078e0210 */
[----:B------:R-:W0:Y:S04]  /*0e10*/  LDS R7, [R32+0x3c0c] ;  /* 0x003c0c0020077984 */ /* 0x000e280000000800 */
[----:B0-----:R-:W-:Y:S01]  /*0e20*/  STG.E.128 desc[UR6][R16.64], R4 ;  /* 0x0000000410007986 */ /* 0x001fe2000c101d06 */
[----:B------:R-:W-:Y:S05]  /*0e30*/  EXIT ;  /* 0x000000000000794d */ /* 0x000fea0003800000 */
.L_x_0:
[----:B------:R-:W-:-:S00]  /*0e40*/  BRA `(.L_x_0) ;  /* 0xfffffffc00fc7947 */ /* 0x000fc0000383ffff */
[----:B------:R-:W-:-:S00]  /*0e50*/  NOP ;  /* 0x0000000000007918 */ /* 0x000fc00000000000 */
        /* <DEDUP_REMOVED lines=10> */
.L_x_1:


//--------------------- .nv.global.init           --------------------------
	.section	.nv.global.init,"aw",@progbits
.nv.global.init:
	.type		_$_str,@object
	.size		_$_str,(_$_str_$_2 - _$_str)
_$_str:
        /*0000*/ 	.byte	0x5f, 0x5f, 0x43, 0x55, 0x44, 0x41, 0x5f, 0x46, 0x54, 0x5a, 0x00
	.type		_$_str_$_2,@object
	.size		_$_str_$_2,(.L_1 - _$_str_$_2)
_$_str_$_2:
        /*000b*/ 	.byte	0x5f, 0x5f, 0x43, 0x55, 0x44, 0x41, 0x5f, 0x50, 0x52, 0x45, 0x43, 0x5f, 0x53, 0x51, 0x52, 0x54
        /*001b*/ 	.byte	0x00
.L_1:


//--------------------- .nv.shared.triton_poi_fused__native_batch_norm_legit_no_training_41 --------------------------
	.section	.nv.shared.triton_poi_fused__native_batch_norm_legit_no_training_41,"aw",@nobits
	.sectionflags	@""
	.align	16
	.zero		1024


//--------------------- .nv.constant0.triton_poi_fused__native_batch_norm_legit_no_training_41 --------------------------
	.section	.nv.constant0.triton_poi_fused__native_batch_norm_legit_no_training_41,"a",@progbits
	.sectionflags	@""
	.align	4
.nv.constant0.triton_poi_fused__native_batch_norm_legit_no_training_41:
	.zero		584
